	.headerflags	@"EF_CUDA_TEXMODE_UNIFIED EF_CUDA_64BIT_ADDRESS EF_CUDA_ACCELERATORS EF_CUDA_SM90 EF_CUDA_VIRTUAL_SM(EF_CUDA_SM90)"
	.elftype	@"ET_EXEC"


//--------------------- .nv.info                  --------------------------
	.section	.nv.info,"",@"SHT_CUDA_INFO"
	.align	4


	//----- nvinfo : EIATTR_REGCOUNT
	.align		4
        /*0000*/ 	.byte	0x04, 0x2f
        /*0002*/ 	.short	(.L_1 - .L_0)
	.align		4
.L_0:
        /*0004*/ 	.word	index@(triton_poi_fused_convolution_leaky_relu_16)
        /*0008*/ 	.word	0x00000014


	//----- nvinfo : EIATTR_MIN_STACK_SIZE
	.align		4
.L_1:
        /*000c*/ 	.byte	0x04, 0x12
        /*000e*/ 	.short	(.L_3 - .L_2)
	.align		4
.L_2:
        /*0010*/ 	.word	index@(triton_poi_fused_convolution_leaky_relu_16)
        /*0014*/ 	.word	0x00000000


	//----- nvinfo : EIATTR_FRAME_SIZE
	.align		4
.L_3:
        /*0018*/ 	.byte	0x04, 0x11
        /*001a*/ 	.short	(.L_5 - .L_4)
	.align		4
.L_4:
        /*001c*/ 	.word	index@(triton_poi_fused_convolution_leaky_relu_16)
        /*0020*/ 	.word	0x00000000


	//----- nvinfo : EIATTR_MIN_STACK_SIZE
	.align		4
.L_5:
        /*0024*/ 	.byte	0x04, 0x12
        /*0026*/ 	.short	(.L_7 - .L_6)
	.align		4
.L_6:
        /*0028*/ 	.word	index@(triton_poi_fused_convolution_leaky_relu_16)
        /*002c*/ 	.word	0x00000000
.L_7:


//--------------------- .nv.info.triton_poi_fused_convolution_leaky_relu_16 --------------------------
	.section	.nv.info.triton_poi_fused_convolution_leaky_relu_16,"",@"SHT_CUDA_INFO"
	.sectionflags	@""
	.align	4


	//----- nvinfo : EIATTR_CUDA_API_VERSION
	.align		4
        /*0000*/ 	.byte	0x04, 0x37
        /*0002*/ 	.short	(.L_9 - .L_8)
.L_8:
        /*0004*/ 	.word	0x0000007c


	//----- nvinfo : EIATTR_KPARAM_INFO
	.align		4
.L_9:
        /*0008*/ 	.byte	0x04, 0x17
        /*000a*/ 	.short	(.L_11 - .L_10)
.L_10:
        /*000c*/ 	.word	0x00000000
        /*0010*/ 	.short	0x0005
        /*0012*/ 	.short	0x0028
        /*0014*/ 	.byte	0x00, 0xf0, 0x11, 0x00


	//----- nvinfo : EIATTR_KPARAM_INFO
	.align		4
.L_11:
        /*0018*/ 	.byte	0x04, 0x17
        /*001a*/ 	.short	(.L_13 - .L_12)
.L_12:
        /*001c*/ 	.word	0x00000000
        /*0020*/ 	.short	0x0004
        /*0022*/ 	.short	0x0020
        /*0024*/ 	.byte	0x00, 0xf4, 0x21, 0x00


	//----- nvinfo : EIATTR_KPARAM_INFO
	.align		4
.L_13:
        /*0028*/ 	.byte	0x04, 0x17
        /*002a*/ 	.short	(.L_15 - .L_14)
.L_14:
        /*002c*/ 	.word	0x00000000
        /*0030*/ 	.short	0x0003
        /*0032*/ 	.short	0x0018
        /*0034*/ 	.byte	0x00, 0xf4, 0x21, 0x00


	//----- nvinfo : EIATTR_KPARAM_INFO
	.align		4
.L_15:
        /*0038*/ 	.byte	0x04, 0x17
        /*003a*/ 	.short	(.L_17 - .L_16)
.L_16:
        /*003c*/ 	.word	0x00000000
        /*0040*/ 	.short	0x0002
        /*0042*/ 	.short	0x0010
        /*0044*/ 	.byte	0x00, 0xf4, 0x21, 0x00


	//----- nvinfo : EIATTR_KPARAM_INFO
	.align		4
.L_17:
        /*0048*/ 	.byte	0x04, 0x17
        /*004a*/ 	.short	(.L_19 - .L_18)
.L_18:
        /*004c*/ 	.word	0x00000000
        /*0050*/ 	.short	0x0001
        /*0052*/ 	.short	0x0008
        /*0054*/ 	.byte	0x00, 0xf4, 0x21, 0x00


	//----- nvinfo : EIATTR_KPARAM_INFO
	.align		4
.L_19:
        /*0058*/ 	.byte	0x04, 0x17
        /*005a*/ 	.short	(.L_21 - .L_20)
.L_20:
        /*005c*/ 	.word	0x00000000
        /*0060*/ 	.short	0x0000
        /*0062*/ 	.short	0x0000
        /*0064*/ 	.byte	0x00, 0xf4, 0x21, 0x00


	//----- nvinfo : EIATTR_SPARSE_MMA_MASK
	.align		4
.L_21:
        /*0068*/ 	.byte	0x03, 0x50
        /*006a*/ 	.short	0x0000


	//----- nvinfo : EIATTR_MAXREG_COUNT
	.align		4
        /*006c*/ 	.byte	0x03, 0x1b
        /*006e*/ 	.short	0x00ff


	//----- nvinfo : EIATTR_EXIT_INSTR_OFFSETS
	.align		4
        /*0070*/ 	.byte	0x04, 0x1c
        /*0072*/ 	.short	(.L_23 - .L_22)


	//   ....[0]....
.L_22:
        /*0074*/ 	.word	0x000002c0


	//   ....[1]....
        /*0078*/ 	.word	0x000002e0


	//----- nvinfo : EIATTR_REQNTID
	.align		4
.L_23:
        /*007c*/ 	.byte	0x04, 0x10
        /*007e*/ 	.short	(.L_25 - .L_24)
.L_24:
        /*0080*/ 	.word	0x00000080
        /*0084*/ 	.word	0x00000001
        /*0088*/ 	.word	0x00000001


	//----- nvinfo : EIATTR_CBANK_PARAM_SIZE
	.align		4
.L_25:
        /*008c*/ 	.byte	0x03, 0x19
        /*008e*/ 	.short	0x002c


	//----- nvinfo : EIATTR_PARAM_CBANK
	.align		4
        /*0090*/ 	.byte	0x04, 0x0a
        /*0092*/ 	.short	(.L_27 - .L_26)
	.align		4
.L_26:
        /*0094*/ 	.word	index@(.nv.constant0.triton_poi_fused_convolution_leaky_relu_16)
        /*0098*/ 	.short	0x0210
        /*009a*/ 	.short	0x002c


	//----- nvinfo : EIATTR_SW_WAR
	.align		4
.L_27:
        /*009c*/ 	.byte	0x04, 0x36
        /*009e*/ 	.short	(.L_29 - .L_28)
.L_28:
        /*00a0*/ 	.word	0x00000008
.L_29:


//--------------------- .nv.callgraph             --------------------------
	.section	.nv.callgraph,"",@"SHT_CUDA_CALLGRAPH"
	.align	4
	.sectionentsize	8
	.align		4
        /*0000*/ 	.word	0x00000000
	.align		4
        /*0004*/ 	.word	0xffffffff
	.align		4
        /*0008*/ 	.word	0x00000000
	.align		4
        /*000c*/ 	.word	0xfffffffe
	.align		4
        /*0010*/ 	.word	0x00000000
	.align		4
        /*0014*/ 	.word	0xfffffffd
	.align		4
        /*0018*/ 	.word	0x00000000
	.align		4
        /*001c*/ 	.word	0xfffffffc


//--------------------- .text.triton_poi_fused_convolution_leaky_relu_16 --------------------------
	.section	.text.triton_poi_fused_convolution_leaky_relu_16,"ax",@progbits
	.align	128
        .global         triton_poi_fused_convolution_leaky_relu_16
        .type           triton_poi_fused_convolution_leaky_relu_16,@function
        .size           triton_poi_fused_convolution_leaky_relu_16,(.L_x_1 - triton_poi_fused_convolution_leaky_relu_16)
        .other          triton_poi_fused_convolution_leaky_relu_16,@"STO_CUDA_ENTRY STV_DEFAULT"
triton_poi_fused_convolution_leaky_relu_16:
.text.triton_poi_fused_convolution_leaky_relu_16:
[----:B------:R-:W0:Y:S02]  /*0000*/  LDC R1, c[0x0][0x28] ;  /* 0x00000a00ff017b82 */ /* 0x000e240000000800 */
[----:B------:R-:W1:Y:S01]  /*0010*/  S2R R0, SR_TID.X ;  /* 0x0000000000007919 */ /* 0x000e620000002100 */
[----:B------:R-:W2:Y:S01]  /*0020*/  LDC.64 R4, c[0x0][0x220] ;  /* 0x00008800ff047b82 */ /* 0x000ea20000000a00 */
[----:B------:R-:W-:Y:S01]  /*0030*/  IMAD.MOV.U32 R13, RZ, RZ, RZ ;  /* 0x000000ffff0d7224 */ /* 0x000fe200078e00ff */
[----:B------:R-:W-:Y:S01]  /*0040*/  ULDC.64 UR4, c[0x0][0x208] ;  /* 0x0000820000047ab9 */ /* 0x000fe20000000a00 */
[----:B------:R-:W3:Y:S05]  /*0050*/  S2R R11, SR_CTAID.X ;  /* 0x00000000000b7919 */ /* 0x000eea0000002500 */
[----:B------:R-:W4:Y:S01]  /*0060*/  LDC.64 R2, c[0x0][0x210] ;  /* 0x00008400ff027b82 */ /* 0x000f220000000a00 */
[----:B------:R-:W-:Y:S01]  /*0070*/  IMAD.MOV.U32 R10, RZ, RZ, RZ ;  /* 0x000000ffff0a7224 */ /* 0x000fe200078e00ff */
[----:B------:R-:W-:Y:S01]  /*0080*/  ULDC.64 UR6, c[0x0][0x228] ;  /* 0x00008a0000067ab9 */ /* 0x000fe20000000a00 */
[----:B-1----:R-:W-:-:S05]  /*0090*/  LOP3.LUT R0, R0, 0x7f, RZ, 0xc0, !PT ;  /* 0x0000007f00007812 */ /* 0x002fca00078ec0ff */
[----:B---3--:R-:W-:-:S04]  /*00a0*/  IMAD R11, R11, 0x80, R0 ;  /* 0x000000800b0b7824 */ /* 0x008fc800078e0200 */
[C---:B------:R-:W-:Y:S01]  /*00b0*/  IMAD.HI R0, R11.reuse, 0x51eb851f, RZ ;  /* 0x51eb851f0b007827 */ /* 0x040fe200078e02ff */
[----:B------:R-:W-:-:S03]  /*00c0*/  ISETP.GE.AND P0, PT, R11, 0xc80, PT ;  /* 0x00000c800b00780c */ /* 0x000fc60003f06270 */
[----:B----4-:R-:W-:Y:S01]  /*00d0*/  IMAD.WIDE R2, R11, 0x4, R2 ;  /* 0x000000040b027825 */ /* 0x010fe200078e0202 */
[----:B------:R-:W-:-:S04]  /*00e0*/  SHF.R.U32.HI R7, RZ, 0x1f, R0 ;  /* 0x0000001fff077819 */ /* 0x000fc80000011600 */
[----:B------:R-:W-:Y:S02]  /*00f0*/  LEA.HI.SX32 R0, R0, R7, 0x1d ;  /* 0x0000000700007211 */ /* 0x000fe400078feaff */
[----:B------:R-:W1:Y:S02]  /*0100*/  LDC.64 R6, c[0x0][0x218] ;  /* 0x00008600ff067b82 */ /* 0x000e640000000a00 */
[----:B------:R-:W-:-:S04]  /*0110*/  SHF.R.S32.HI R9, RZ, 0x1f, R0 ;  /* 0x0000001fff097819 */ /* 0x000fc80000011400 */
[----:B------:R-:W-:-:S04]  /*0120*/  LEA.HI R9, R9, R0, RZ, 0x5 ;  /* 0x0000000009097211 */ /* 0x000fc800078f28ff */
[----:B------:R-:W-:-:S05]  /*0130*/  LOP3.LUT R9, R9, 0xffffffe0, RZ, 0xc0, !PT ;  /* 0xffffffe009097812 */ /* 0x000fca00078ec0ff */
[----:B------:R-:W-:Y:S02]  /*0140*/  IMAD.IADD R9, R0, 0x1, -R9 ;  /* 0x0000000100097824 */ /* 0x000fe400078e0a09 */
[----:B------:R-:W-:Y:S02]  /*0150*/  IMAD.MOV.U32 R0, RZ, RZ, RZ ;  /* 0x000000ffff007224 */ /* 0x000fe400078e00ff */
[----:B--2---:R-:W-:-:S04]  /*0160*/  IMAD.WIDE R4, R9, 0x4, R4 ;  /* 0x0000000409047825 */ /* 0x004fc800078e0204 */
[----:B------:R-:W2:Y:S04]  /*0170*/  @!P0 LDG.E R0, desc[UR4][R2.64] ;  /* 0x0000000402008981 */ /* 0x000ea8000c1e1900 */
[----:B------:R3:W2:Y:S01]  /*0180*/  @!P0 LDG.E.EL R13, desc[UR4][R4.64] ;  /* 0x00000004040d8981 */ /* 0x0006a2000c2e1900 */
[----:B-1----:R-:W-:-:S05]  /*0190*/  IMAD.WIDE R6, R11, 0x4, R6 ;  /* 0x000000040b067825 */ /* 0x002fca00078e0206 */
[----:B------:R-:W4:Y:S01]  /*01a0*/  @!P0 LDG.E R10, desc[UR4][R6.64] ;  /* 0x00000004060a8981 */ /* 0x000f22000c1e1900 */
[----:B------:R-:W-:Y:S02]  /*01b0*/  SHF.R.S32.HI R12, RZ, 0x1f, R11 ;  /* 0x0000001fff0c7819 */ /* 0x000fe4000001140b */
[----:B------:R-:W-:-:S04]  /*01c0*/  IADD3 R8, P2, R11, UR6, RZ ;  /* 0x000000060b087c10 */ /* 0x000fc8000ff5e0ff */
[----:B------:R-:W-:Y:S01]  /*01d0*/  IADD3.X R9, R12, UR7, RZ, P2, !PT ;  /* 0x000000070c097c10 */ /* 0x000fe200097fe4ff */
[----:B------:R-:W-:Y:S02]  /*01e0*/  ULDC.64 UR6, c[0x0][0x230] ;  /* 0x00008c0000067ab9 */ /* 0x000fe40000000a00 */
[----:B---3--:R-:W-:-:S04]  /*01f0*/  IADD3 R4, P2, R11, UR6, RZ ;  /* 0x000000060b047c10 */ /* 0x008fc8000ff5e0ff */
[----:B------:R-:W-:Y:S02]  /*0200*/  IADD3.X R5, R12, UR7, RZ, P2, !PT ;  /* 0x000000070c057c10 */ /* 0x000fe400097fe4ff */
[----:B--2---:R-:W-:Y:S01]  /*0210*/  FSETP.GT.AND P1, PT, R0, -R13, PT ;  /* 0x8000000d0000720b */ /* 0x004fe20003f24000 */
[----:B------:R-:W-:-:S03]  /*0220*/  FADD R15, R13, R0 ;  /* 0x000000000d0f7221 */ /* 0x000fc60000000000 */
[----:B------:R-:W-:Y:S02]  /*0230*/  SEL R11, RZ, 0x1, !P1 ;  /* 0x00000001ff0b7807 */ /* 0x000fe40004800000 */
[----:B----4-:R-:W-:Y:S01]  /*0240*/  FSETP.GT.AND P3, PT, R13, -R10, PT ;  /* 0x8000000a0d00720b */ /* 0x010fe20003f64000 */
[----:B------:R-:W-:Y:S02]  /*0250*/  FADD R13, R10, R13 ;  /* 0x0000000d0a0d7221 */ /* 0x000fe40000000000 */
[----:B------:R1:W-:Y:S01]  /*0260*/  @!P0 STG.E.U8 desc[UR4][R8.64], R11 ;  /* 0x0000000b08008986 */ /* 0x0003e2000c101104 */
[----:B------:R-:W-:-:S03]  /*0270*/  SEL R17, RZ, 0x1, !P3 ;  /* 0x00000001ff117807 */ /* 0x000fc60005800000 */
[----:B------:R-:W-:-:S05]  /*0280*/  @!P1 FMUL R15, R15, 0.10000000149011611938 ;  /* 0x3dcccccd0f0f9820 */ /* 0x000fca0000400000 */
[----:B------:R1:W-:Y:S01]  /*0290*/  @!P0 STG.E desc[UR4][R2.64], R15 ;  /* 0x0000000f02008986 */ /* 0x0003e2000c101904 */
[----:B------:R-:W-:-:S03]  /*02a0*/  @!P3 FMUL R13, R13, 0.10000000149011611938 ;  /* 0x3dcccccd0d0db820 */ /* 0x000fc60000400000 */
[----:B------:R1:W-:Y:S01]  /*02b0*/  @!P0 STG.E.U8 desc[UR4][R4.64], R17 ;  /* 0x0000001104008986 */ /* 0x0003e2000c101104 */
[----:B------:R-:W-:Y:S05]  /*02c0*/  @P0 EXIT ;  /* 0x000000000000094d */ /* 0x000fea0003800000 */
[----:B------:R-:W-:Y:S01]  /*02d0*/  STG.E desc[UR4][R6.64], R13 ;  /* 0x0000000d06007986 */ /* 0x000fe2000c101904 */
[----:B------:R-:W-:Y:S05]  /*02e0*/  EXIT ;  /* 0x000000000000794d */ /* 0x000fea0003800000 */
.L_x_0:
[----:B------:R-:W-:-:S00]  /*02f0*/  BRA `(.L_x_0) ;  /* 0xfffffffc00fc7947 */ /* 0x000fc0000383ffff */
[----:B------:R-:W-:-:S00]  /*0300*/  NOP ;  /* 0x0000000000007918 */ /* 0x000fc00000000000 */
[----:B------:R-:W-:-:S00]  /*0310*/  NOP ;  /* 0x0000000000007918 */ /* 0x000fc00000000000 */
[----:B------:R-:W-:-:S00]  /*0320*/  NOP ;  /* 0x0000000000007918 */ /* 0x000fc00000000000 */
[----:B------:R-:W-:-:S00]  /*0330*/  NOP ;  /* 0x0000000000007918 */ /* 0x000fc00000000000 */
[----:B------:R-:W-:-:S00]  /*0340*/  NOP ;  /* 0x0000000000007918 */ /* 0x000fc00000000000 */
[----:B------:R-:W-:-:S00]  /*0350*/  NOP ;  /* 0x0000000000007918 */ /* 0x000fc00000000000 */
[----:B------:R-:W-:-:S00]  /*0360*/  NOP ;  /* 0x0000000000007918 */ /* 0x000fc00000000000 */
[----:B------:R-:W-:-:S00]  /*0370*/  NOP ;  /* 0x0000000000007918 */ /* 0x000fc00000000000 */
.L_x_1:


//--------------------- .nv.constant0.triton_poi_fused_convolution_leaky_relu_16 --------------------------
	.section	.nv.constant0.triton_poi_fused_convolution_leaky_relu_16,"a",@progbits
	.sectionflags	@""
	.align	4
.nv.constant0.triton_poi_fused_convolution_leaky_relu_16:
	.zero		572
